	.headerflags	@"EF_CUDA_TEXMODE_UNIFIED EF_CUDA_64BIT_ADDRESS EF_CUDA_ACCELERATORS EF_CUDA_SM90 EF_CUDA_VIRTUAL_SM(EF_CUDA_SM90)"
	.elftype	@"ET_EXEC"


//--------------------- .nv.info                  --------------------------
	.section	.nv.info,"",@"SHT_CUDA_INFO"
	.align	4


	//----- nvinfo : EIATTR_REGCOUNT
	.align		4
        /*0000*/ 	.byte	0x04, 0x2f
        /*0002*/ 	.short	(.L_1 - .L_0)
	.align		4
.L_0:
        /*0004*/ 	.word	index@(triton_poi_fused_add_mul_sigmoid_4)
        /*0008*/ 	.word	0x0000001c


	//----- nvinfo : EIATTR_MIN_STACK_SIZE
	.align		4
.L_1:
        /*000c*/ 	.byte	0x04, 0x12
        /*000e*/ 	.short	(.L_3 - .L_2)
	.align		4
.L_2:
        /*0010*/ 	.word	index@(triton_poi_fused_add_mul_sigmoid_4)
        /*0014*/ 	.word	0x00000000


	//----- nvinfo : EIATTR_FRAME_SIZE
	.align		4
.L_3:
        /*0018*/ 	.byte	0x04, 0x11
        /*001a*/ 	.short	(.L_5 - .L_4)
	.align		4
.L_4:
        /*001c*/ 	.word	index@(triton_poi_fused_add_mul_sigmoid_4)
        /*0020*/ 	.word	0x00000000


	//----- nvinfo : EIATTR_MIN_STACK_SIZE
	.align		4
.L_5:
        /*0024*/ 	.byte	0x04, 0x12
        /*0026*/ 	.short	(.L_7 - .L_6)
	.align		4
.L_6:
        /*0028*/ 	.word	index@(triton_poi_fused_add_mul_sigmoid_4)
        /*002c*/ 	.word	0x00000000
.L_7:


//--------------------- .nv.info.triton_poi_fused_add_mul_sigmoid_4 --------------------------
	.section	.nv.info.triton_poi_fused_add_mul_sigmoid_4,"",@"SHT_CUDA_INFO"
	.sectionflags	@""
	.align	4


	//----- nvinfo : EIATTR_CUDA_API_VERSION
	.align		4
        /*0000*/ 	.byte	0x04, 0x37
        /*0002*/ 	.short	(.L_9 - .L_8)
.L_8:
        /*0004*/ 	.word	0x0000007c


	//----- nvinfo : EIATTR_KPARAM_INFO
	.align		4
.L_9:
        /*0008*/ 	.byte	0x04, 0x17
        /*000a*/ 	.short	(.L_11 - .L_10)
.L_10:
        /*000c*/ 	.word	0x00000000
        /*0010*/ 	.short	0x0004
        /*0012*/ 	.short	0x0020
        /*0014*/ 	.byte	0x00, 0xf0, 0x11, 0x00


	//----- nvinfo : EIATTR_KPARAM_INFO
	.align		4
.L_11:
        /*0018*/ 	.byte	0x04, 0x17
        /*001a*/ 	.short	(.L_13 - .L_12)
.L_12:
        /*001c*/ 	.word	0x00000000
        /*0020*/ 	.short	0x0003
        /*0022*/ 	.short	0x0018
        /*0024*/ 	.byte	0x00, 0xf4, 0x21, 0x00


	//----- nvinfo : EIATTR_KPARAM_INFO
	.align		4
.L_13:
        /*0028*/ 	.byte	0x04, 0x17
        /*002a*/ 	.short	(.L_15 - .L_14)
.L_14:
        /*002c*/ 	.word	0x00000000
        /*0030*/ 	.short	0x0002
        /*0032*/ 	.short	0x0010
        /*0034*/ 	.byte	0x00, 0xf4, 0x21, 0x00


	//----- nvinfo : EIATTR_KPARAM_INFO
	.align		4
.L_15:
        /*0038*/ 	.byte	0x04, 0x17
        /*003a*/ 	.short	(.L_17 - .L_16)
.L_16:
        /*003c*/ 	.word	0x00000000
        /*0040*/ 	.short	0x0001
        /*0042*/ 	.short	0x0008
        /*0044*/ 	.byte	0x00, 0xf4, 0x21, 0x00


	//----- nvinfo : EIATTR_KPARAM_INFO
	.align		4
.L_17:
        /*0048*/ 	.byte	0x04, 0x17
        /*004a*/ 	.short	(.L_19 - .L_18)
.L_18:
        /*004c*/ 	.word	0x00000000
        /*0050*/ 	.short	0x0000
        /*0052*/ 	.short	0x0000
        /*0054*/ 	.byte	0x00, 0xf4, 0x21, 0x00


	//----- nvinfo : EIATTR_SPARSE_MMA_MASK
	.align		4
.L_19:
        /*0058*/ 	.byte	0x03, 0x50
        /*005a*/ 	.short	0x0000


	//----- nvinfo : EIATTR_MAXREG_COUNT
	.align		4
        /*005c*/ 	.byte	0x03, 0x1b
        /*005e*/ 	.short	0x00ff


	//----- nvinfo : EIATTR_EXIT_INSTR_OFFSETS
	.align		4
        /*0060*/ 	.byte	0x04, 0x1c
        /*0062*/ 	.short	(.L_21 - .L_20)


	//   ....[0]....
.L_20:
        /*0064*/ 	.word	0x000003f0


	//----- nvinfo : EIATTR_REQNTID
	.align		4
.L_21:
        /*0068*/ 	.byte	0x04, 0x10
        /*006a*/ 	.short	(.L_23 - .L_22)
.L_22:
        /*006c*/ 	.word	0x00000080
        /*0070*/ 	.word	0x00000001
        /*0074*/ 	.word	0x00000001


	//----- nvinfo : EIATTR_CBANK_PARAM_SIZE
	.align		4
.L_23:
        /*0078*/ 	.byte	0x03, 0x19
        /*007a*/ 	.short	0x0024


	//----- nvinfo : EIATTR_PARAM_CBANK
	.align		4
        /*007c*/ 	.byte	0x04, 0x0a
        /*007e*/ 	.short	(.L_25 - .L_24)
	.align		4
.L_24:
        /*0080*/ 	.word	index@(.nv.constant0.triton_poi_fused_add_mul_sigmoid_4)
        /*0084*/ 	.short	0x0210
        /*0086*/ 	.short	0x0024


	//----- nvinfo : EIATTR_SW_WAR
	.align		4
.L_25:
        /*0088*/ 	.byte	0x04, 0x36
        /*008a*/ 	.short	(.L_27 - .L_26)
.L_26:
        /*008c*/ 	.word	0x00000008
.L_27:


//--------------------- .nv.callgraph             --------------------------
	.section	.nv.callgraph,"",@"SHT_CUDA_CALLGRAPH"
	.align	4
	.sectionentsize	8
	.align		4
        /*0000*/ 	.word	0x00000000
	.align		4
        /*0004*/ 	.word	0xffffffff
	.align		4
        /*0008*/ 	.word	0x00000000
	.align		4
        /*000c*/ 	.word	0xfffffffe
	.align		4
        /*0010*/ 	.word	0x00000000
	.align		4
        /*0014*/ 	.word	0xfffffffd
	.align		4
        /*0018*/ 	.word	0x00000000
	.align		4
        /*001c*/ 	.word	0xfffffffc


//--------------------- .text.triton_poi_fused_add_mul_sigmoid_4 --------------------------
	.section	.text.triton_poi_fused_add_mul_sigmoid_4,"ax",@progbits
	.align	128
        .global         triton_poi_fused_add_mul_sigmoid_4
        .type           triton_poi_fused_add_mul_sigmoid_4,@function
        .size           triton_poi_fused_add_mul_sigmoid_4,(.L_x_1 - triton_poi_fused_add_mul_sigmoid_4)
        .other          triton_poi_fused_add_mul_sigmoid_4,@"STO_CUDA_ENTRY STV_DEFAULT"
triton_poi_fused_add_mul_sigmoid_4:
.text.triton_poi_fused_add_mul_sigmoid_4:
[----:B------:R-:W-:Y:S01]  /*0000*/  LDC R1, c[0x0][0x28] ;  /* 0x00000a00ff017b82 */ /* 0x000fe20000000800 */
[----:B------:R-:W1:Y:S07]  /*0010*/  S2R R0, SR_TID.X ;  /* 0x0000000000007919 */ /* 0x000e6e0000002100 */
[----:B------:R-:W2:Y:S01]  /*0020*/  LDC.64 R22, c[0x0][0x218] ;  /* 0x00008600ff167b82 */ /* 0x000ea20000000a00 */
[----:B------:R-:W-:Y:S01]  /*0030*/  ULDC.64 UR4, c[0x0][0x208] ;  /* 0x0000820000047ab9 */ /* 0x000fe20000000a00 */
[----:B------:R-:W3:Y:S06]  /*0040*/  S2R R5, SR_CTAID.X ;  /* 0x0000000000057919 */ /* 0x000eec0000002500 */
[----:B------:R-:W4:Y:S08]  /*0050*/  LDC.64 R20, c[0x0][0x210] ;  /* 0x00008400ff147b82 */ /* 0x000f300000000a00 */
[----:B------:R-:W5:Y:S01]  /*0060*/  LDC.64 R24, c[0x0][0x220] ;  /* 0x00008800ff187b82 */ /* 0x000f620000000a00 */
[----:B-1----:R-:W-:-:S02]  /*0070*/  SHF.L.U32 R0, R0, 0x2, RZ ;  /* 0x0000000200007819 */ /* 0x002fc400000006ff */
[----:B---3--:R-:W-:Y:S02]  /*0080*/  SHF.R.S32.HI R3, RZ, 0x15, R5 ;  /* 0x00000015ff037819 */ /* 0x008fe40000011405 */
[----:B------:R-:W-:Y:S02]  /*0090*/  LOP3.LUT R0, R0, 0x1fc, RZ, 0xc0, !PT ;  /* 0x000001fc00007812 */ /* 0x000fe400078ec0ff */
[----:B------:R-:W-:Y:S02]  /*00a0*/  SGXT R3, R3, 0x1 ;  /* 0x000000010303781a */ /* 0x000fe40000000200 */
[----:B------:R-:W-:-:S04]  /*00b0*/  LEA R0, R5, R0, 0xa ;  /* 0x0000000005007211 */ /* 0x000fc800078e50ff */
[----:B------:R-:W-:-:S04]  /*00c0*/  LEA.HI R3, R3, R0, RZ, 0xc ;  /* 0x0000000003037211 */ /* 0x000fc800078f60ff */
[----:B------:R-:W-:Y:S02]  /*00d0*/  SHF.R.S32.HI R5, RZ, 0xc, R3 ;  /* 0x0000000cff057819 */ /* 0x000fe40000011403 */
[----:B------:R-:W-:-:S03]  /*00e0*/  IADD3 R4, R3, 0x200, RZ ;  /* 0x0000020003047810 */ /* 0x000fc60007ffe0ff */
[----:B--2---:R-:W-:Y:S01]  /*00f0*/  IMAD.WIDE R2, R5, 0x4, R22 ;  /* 0x0000000405027825 */ /* 0x004fe200078e0216 */
[----:B------:R-:W-:-:S05]  /*0100*/  SHF.R.S32.HI R5, RZ, 0xc, R4 ;  /* 0x0000000cff057819 */ /* 0x000fca0000011404 */
[----:B------:R-:W-:Y:S01]  /*0110*/  IMAD.WIDE R22, R5, 0x4, R22 ;  /* 0x0000000405167825 */ /* 0x000fe200078e0216 */
[----:B------:R-:W2:Y:S05]  /*0120*/  LDG.E.EL R2, desc[UR4][R2.64] ;  /* 0x0000000402027981 */ /* 0x000eaa000c2e1900 */
[----:B------:R-:W3:Y:S01]  /*0130*/  LDG.E.EL R22, desc[UR4][R22.64] ;  /* 0x0000000416167981 */ /* 0x000ee2000c2e1900 */
[----:B----4-:R-:W-:-:S04]  /*0140*/  IMAD.WIDE R20, R0, 0x4, R20 ;  /* 0x0000000400147825 */ /* 0x010fc800078e0214 */
[----:B-----5:R-:W-:Y:S01]  /*0150*/  IMAD.WIDE R24, R0, 0x4, R24 ;  /* 0x0000000400187825 */ /* 0x020fe200078e0218 */
[----:B------:R-:W4:Y:S04]  /*0160*/  LDG.E.128 R16, desc[UR4][R20.64] ;  /* 0x0000000414107981 */ /* 0x000f28000c1e1d00 */
[----:B------:R-:W4:Y:S04]  /*0170*/  LDG.E.128 R12, desc[UR4][R24.64] ;  /* 0x00000004180c7981 */ /* 0x000f28000c1e1d00 */
[----:B------:R-:W5:Y:S04]  /*0180*/  LDG.E.128 R4, desc[UR4][R20.64+0x800] ;  /* 0x0008000414047981 */ /* 0x000f68000c1e1d00 */
[----:B------:R1:W5:Y:S02]  /*0190*/  LDG.E.128 R8, desc[UR4][R24.64+0x800] ;  /* 0x0008000418087981 */ /* 0x000364000c1e1d00 */
[----:B-1----:R-:W-:Y:S01]  /*01a0*/  HFMA2.MMA R24, -RZ, RZ, 1.625, 0 ;  /* 0x3e800000ff187435 */ /* 0x002fe200000001ff */
[----:B--2---:R-:W-:-:S04]  /*01b0*/  FADD R2, RZ, -R2 ;  /* 0x80000002ff027221 */ /* 0x004fc80000000000 */
[----:B------:R-:W-:Y:S01]  /*01c0*/  FMUL R2, R2, 1.4426950216293334961 ;  /* 0x3fb8aa3b02027820 */ /* 0x000fe20000400000 */
[----:B---3--:R-:W-:-:S04]  /*01d0*/  FADD R22, RZ, -R22 ;  /* 0x80000016ff167221 */ /* 0x008fc80000000000 */
[----:B------:R-:W-:Y:S01]  /*01e0*/  FMUL R22, R22, 1.4426950216293334961 ;  /* 0x3fb8aa3b16167820 */ /* 0x000fe20000400000 */
[----:B------:R-:W-:-:S04]  /*01f0*/  FSETP.GEU.AND P0, PT, R2, -126, PT ;  /* 0xc2fc00000200780b */ /* 0x000fc80003f0e000 */
[----:B------:R-:W-:-:S09]  /*0200*/  FSETP.GEU.AND P1, PT, R22, -126, PT ;  /* 0xc2fc00001600780b */ /* 0x000fd20003f2e000 */
[----:B------:R-:W-:-:S04]  /*0210*/  @!P0 FMUL R2, R2, 0.5 ;  /* 0x3f00000002028820 */ /* 0x000fc80000400000 */
[----:B------:R-:W-:Y:S01]  /*0220*/  @!P1 FMUL R22, R22, 0.5 ;  /* 0x3f00000016169820 */ /* 0x000fe20000400000 */
[----:B------:R-:W1:Y:S08]  /*0230*/  MUFU.EX2 R3, R2 ;  /* 0x0000000200037308 */ /* 0x000e700000000800 */
[----:B------:R-:W2:Y:S01]  /*0240*/  MUFU.EX2 R20, R22 ;  /* 0x0000001600147308 */ /* 0x000ea20000000800 */
[----:B-1----:R-:W-:-:S04]  /*0250*/  @!P0 FMUL R3, R3, R3 ;  /* 0x0000000303038220 */ /* 0x002fc80000400000 */
[----:B------:R-:W-:Y:S02]  /*0260*/  FADD R21, R3, 1 ;  /* 0x3f80000003157421 */ /* 0x000fe40000000000 */
[----:B------:R-:W1:Y:S01]  /*0270*/  LDC.64 R2, c[0x0][0x228] ;  /* 0x00008a00ff027b82 */ /* 0x000e620000000a00 */
[----:B--2---:R-:W-:Y:S02]  /*0280*/  @!P1 FMUL R20, R20, R20 ;  /* 0x0000001414149220 */ /* 0x004fe40000400000 */
[----:B------:R-:W-:Y:S02]  /*0290*/  FSETP.GT.AND P0, PT, R21, 8.50705917302346158658e+37, PT ;  /* 0x7e8000001500780b */ /* 0x000fe40003f04000 */
[----:B------:R-:W-:Y:S02]  /*02a0*/  FADD R23, R20, 1 ;  /* 0x3f80000014177421 */ /* 0x000fe40000000000 */
[----:B------:R-:W-:-:S03]  /*02b0*/  FSEL R20, R24, 1, P0 ;  /* 0x3f80000018147808 */ /* 0x000fc60000000000 */
[----:B------:R-:W-:-:S04]  /*02c0*/  FSETP.GT.AND P1, PT, R23, 8.50705917302346158658e+37, PT ;  /* 0x7e8000001700780b */ /* 0x000fc80003f24000 */
[----:B------:R-:W-:Y:S02]  /*02d0*/  FSEL R24, R24, 1, P1 ;  /* 0x3f80000018187808 */ /* 0x000fe40000800000 */
[----:B------:R-:W-:-:S06]  /*02e0*/  @P0 FMUL R21, R21, 0.25 ;  /* 0x3e80000015150820 */ /* 0x000fcc0000400000 */
[----:B------:R-:W2:Y:S01]  /*02f0*/  MUFU.RCP R21, R21 ;  /* 0x0000001500157308 */ /* 0x000ea20000001000 */
[----:B------:R-:W-:Y:S01]  /*0300*/  @P1 FMUL R23, R23, 0.25 ;  /* 0x3e80000017171820 */ /* 0x000fe20000400000 */
[----:B-1----:R-:W-:-:S06]  /*0310*/  IMAD.WIDE R2, R0, 0x4, R2 ;  /* 0x0000000400027825 */ /* 0x002fcc00078e0202 */
[----:B------:R-:W1:Y:S01]  /*0320*/  MUFU.RCP R23, R23 ;  /* 0x0000001700177308 */ /* 0x000e620000001000 */
[----:B--2---:R-:W-:-:S04]  /*0330*/  FMUL R22, R21, R20 ;  /* 0x0000001415167220 */ /* 0x004fc80000400000 */
[-C--:B----4-:R-:W-:Y:S01]  /*0340*/  FFMA R12, R16, R22.reuse, R12 ;  /* 0x00000016100c7223 */ /* 0x090fe2000000000c */
[-C--:B------:R-:W-:Y:S01]  /*0350*/  FFMA R13, R17, R22.reuse, R13 ;  /* 0x00000016110d7223 */ /* 0x080fe2000000000d */
[-C--:B------:R-:W-:Y:S01]  /*0360*/  FFMA R14, R18, R22.reuse, R14 ;  /* 0x00000016120e7223 */ /* 0x080fe2000000000e */
[----:B------:R-:W-:Y:S01]  /*0370*/  FFMA R15, R19, R22, R15 ;  /* 0x00000016130f7223 */ /* 0x000fe2000000000f */
[----:B-1----:R-:W-:-:S04]  /*0380*/  FMUL R20, R23, R24 ;  /* 0x0000001817147220 */ /* 0x002fc80000400000 */
[-C--:B-----5:R-:W-:Y:S01]  /*0390*/  FFMA R4, R4, R20.reuse, R8 ;  /* 0x0000001404047223 */ /* 0x0a0fe20000000008 */
[-C--:B------:R-:W-:Y:S01]  /*03a0*/  FFMA R5, R5, R20.reuse, R9 ;  /* 0x0000001405057223 */ /* 0x080fe20000000009 */
[-C--:B------:R-:W-:Y:S01]  /*03b0*/  FFMA R6, R6, R20.reuse, R10 ;  /* 0x0000001406067223 */ /* 0x080fe2000000000a */
[----:B------:R-:W-:Y:S01]  /*03c0*/  FFMA R7, R7, R20, R11 ;  /* 0x0000001407077223 */ /* 0x000fe2000000000b */
[----:B------:R-:W-:Y:S04]  /*03d0*/  STG.E.128 desc[UR4][R2.64], R12 ;  /* 0x0000000c02007986 */ /* 0x000fe8000c101d04 */
[----:B------:R-:W-:Y:S01]  /*03e0*/  STG.E.128 desc[UR4][R2.64+0x800], R4 ;  /* 0x0008000402007986 */ /* 0x000fe2000c101d04 */
[----:B------:R-:W-:Y:S05]  /*03f0*/  EXIT ;  /* 0x000000000000794d */ /* 0x000fea0003800000 */
.L_x_0:
[----:B------:R-:W-:-:S00]  /*0400*/  BRA `(.L_x_0) ;  /* 0xfffffffc00fc7947 */ /* 0x000fc0000383ffff */
[----:B------:R-:W-:-:S00]  /*0410*/  NOP ;  /* 0x0000000000007918 */ /* 0x000fc00000000000 */
        /* <DEDUP_REMOVED lines=14> */
.L_x_1:


//--------------------- .nv.constant0.triton_poi_fused_add_mul_sigmoid_4 --------------------------
	.section	.nv.constant0.triton_poi_fused_add_mul_sigmoid_4,"a",@progbits
	.sectionflags	@""
	.align	4
.nv.constant0.triton_poi_fused_add_mul_sigmoid_4:
	.zero		564
